//
// Generated by NVIDIA NVVM Compiler
//
// Compiler Build ID: CL-36424714
// Cuda compilation tools, release 13.0, V13.0.88
// Based on NVVM 20.0.0
//

.version 9.0
.target sm_100
.address_size 64

	// .globl	_Z7add_arrI6float4EvPKT_S3_PS1_m
.global .align 1 .b8 _ZN30_INTERNAL_522ff1f2_4_k_cu_main4cuda3std3__45__cpo5beginE[1];
.global .align 1 .b8 _ZN30_INTERNAL_522ff1f2_4_k_cu_main4cuda3std3__45__cpo3endE[1];
.global .align 1 .b8 _ZN30_INTERNAL_522ff1f2_4_k_cu_main4cuda3std3__45__cpo6cbeginE[1];
.global .align 1 .b8 _ZN30_INTERNAL_522ff1f2_4_k_cu_main4cuda3std3__45__cpo4cendE[1];
.global .align 1 .b8 _ZN30_INTERNAL_522ff1f2_4_k_cu_main4cuda3std3__45__cpo6rbeginE[1];
.global .align 1 .b8 _ZN30_INTERNAL_522ff1f2_4_k_cu_main4cuda3std3__45__cpo4rendE[1];
.global .align 1 .b8 _ZN30_INTERNAL_522ff1f2_4_k_cu_main4cuda3std3__45__cpo7crbeginE[1];
.global .align 1 .b8 _ZN30_INTERNAL_522ff1f2_4_k_cu_main4cuda3std3__45__cpo5crendE[1];
.global .align 1 .b8 _ZN30_INTERNAL_522ff1f2_4_k_cu_main4cuda3std3__432_GLOBAL__N__522ff1f2_4_k_cu_main6ignoreE[1];
.global .align 1 .b8 _ZN30_INTERNAL_522ff1f2_4_k_cu_main4cuda3std3__419piecewise_constructE[1];
.global .align 1 .b8 _ZN30_INTERNAL_522ff1f2_4_k_cu_main4cuda3std3__48in_placeE[1];
.global .align 1 .b8 _ZN30_INTERNAL_522ff1f2_4_k_cu_main4cuda3std3__420unreachable_sentinelE[1];
.global .align 1 .b8 _ZN30_INTERNAL_522ff1f2_4_k_cu_main4cuda3std3__47nulloptE[1];
.global .align 1 .b8 _ZN30_INTERNAL_522ff1f2_4_k_cu_main4cuda3std3__48unexpectE[1];
.global .align 1 .b8 _ZN30_INTERNAL_522ff1f2_4_k_cu_main4cuda3std6ranges3__45__cpo4swapE[1];
.global .align 1 .b8 _ZN30_INTERNAL_522ff1f2_4_k_cu_main4cuda3std6ranges3__45__cpo9iter_moveE[1];
.global .align 1 .b8 _ZN30_INTERNAL_522ff1f2_4_k_cu_main4cuda3std6ranges3__45__cpo5beginE[1];
.global .align 1 .b8 _ZN30_INTERNAL_522ff1f2_4_k_cu_main4cuda3std6ranges3__45__cpo3endE[1];
.global .align 1 .b8 _ZN30_INTERNAL_522ff1f2_4_k_cu_main4cuda3std6ranges3__45__cpo6cbeginE[1];
.global .align 1 .b8 _ZN30_INTERNAL_522ff1f2_4_k_cu_main4cuda3std6ranges3__45__cpo4cendE[1];
.global .align 1 .b8 _ZN30_INTERNAL_522ff1f2_4_k_cu_main4cuda3std6ranges3__45__cpo7advanceE[1];
.global .align 1 .b8 _ZN30_INTERNAL_522ff1f2_4_k_cu_main4cuda3std6ranges3__45__cpo9iter_swapE[1];
.global .align 1 .b8 _ZN30_INTERNAL_522ff1f2_4_k_cu_main4cuda3std6ranges3__45__cpo4nextE[1];
.global .align 1 .b8 _ZN30_INTERNAL_522ff1f2_4_k_cu_main4cuda3std6ranges3__45__cpo4prevE[1];
.global .align 1 .b8 _ZN30_INTERNAL_522ff1f2_4_k_cu_main4cuda3std6ranges3__45__cpo4dataE[1];
.global .align 1 .b8 _ZN30_INTERNAL_522ff1f2_4_k_cu_main4cuda3std6ranges3__45__cpo5cdataE[1];
.global .align 1 .b8 _ZN30_INTERNAL_522ff1f2_4_k_cu_main4cuda3std6ranges3__45__cpo4sizeE[1];
.global .align 1 .b8 _ZN30_INTERNAL_522ff1f2_4_k_cu_main4cuda3std6ranges3__45__cpo5ssizeE[1];
.global .align 1 .b8 _ZN30_INTERNAL_522ff1f2_4_k_cu_main4cuda3std6ranges3__45__cpo8distanceE[1];
.global .align 1 .b8 _ZN30_INTERNAL_522ff1f2_4_k_cu_main6thrust24THRUST_300001_SM_1000_NS8cuda_cub3parE[1];
.global .align 1 .b8 _ZN30_INTERNAL_522ff1f2_4_k_cu_main6thrust24THRUST_300001_SM_1000_NS8cuda_cub10par_nosyncE[1];
.global .align 1 .b8 _ZN30_INTERNAL_522ff1f2_4_k_cu_main6thrust24THRUST_300001_SM_1000_NS6system6detail10sequential3seqE[1];
.global .align 1 .b8 _ZN30_INTERNAL_522ff1f2_4_k_cu_main6thrust24THRUST_300001_SM_1000_NS12placeholders2_1E[1];
.global .align 1 .b8 _ZN30_INTERNAL_522ff1f2_4_k_cu_main6thrust24THRUST_300001_SM_1000_NS12placeholders2_2E[1];
.global .align 1 .b8 _ZN30_INTERNAL_522ff1f2_4_k_cu_main6thrust24THRUST_300001_SM_1000_NS12placeholders2_3E[1];
.global .align 1 .b8 _ZN30_INTERNAL_522ff1f2_4_k_cu_main6thrust24THRUST_300001_SM_1000_NS12placeholders2_4E[1];
.global .align 1 .b8 _ZN30_INTERNAL_522ff1f2_4_k_cu_main6thrust24THRUST_300001_SM_1000_NS12placeholders2_5E[1];
.global .align 1 .b8 _ZN30_INTERNAL_522ff1f2_4_k_cu_main6thrust24THRUST_300001_SM_1000_NS12placeholders2_6E[1];
.global .align 1 .b8 _ZN30_INTERNAL_522ff1f2_4_k_cu_main6thrust24THRUST_300001_SM_1000_NS12placeholders2_7E[1];
.global .align 1 .b8 _ZN30_INTERNAL_522ff1f2_4_k_cu_main6thrust24THRUST_300001_SM_1000_NS12placeholders2_8E[1];
.global .align 1 .b8 _ZN30_INTERNAL_522ff1f2_4_k_cu_main6thrust24THRUST_300001_SM_1000_NS12placeholders2_9E[1];
.global .align 1 .b8 _ZN30_INTERNAL_522ff1f2_4_k_cu_main6thrust24THRUST_300001_SM_1000_NS12placeholders3_10E[1];
.global .align 1 .b8 _ZN30_INTERNAL_522ff1f2_4_k_cu_main6thrust24THRUST_300001_SM_1000_NS3seqE[1];

.visible .entry _Z7add_arrI6float4EvPKT_S3_PS1_m(
	.param .u64 .ptr .align 1 _Z7add_arrI6float4EvPKT_S3_PS1_m_param_0,
	.param .u64 .ptr .align 1 _Z7add_arrI6float4EvPKT_S3_PS1_m_param_1,
	.param .u64 .ptr .align 1 _Z7add_arrI6float4EvPKT_S3_PS1_m_param_2,
	.param .u64 _Z7add_arrI6float4EvPKT_S3_PS1_m_param_3
)
{
	.reg .pred 	%p<2>;
	.reg .b32 	%r<5>;
	.reg .b32 	%f<13>;
	.reg .b64 	%rd<13>;

	ld.param.u64 	%rd2, [_Z7add_arrI6float4EvPKT_S3_PS1_m_param_0];
	ld.param.u64 	%rd3, [_Z7add_arrI6float4EvPKT_S3_PS1_m_param_1];
	ld.param.u64 	%rd4, [_Z7add_arrI6float4EvPKT_S3_PS1_m_param_2];
	ld.param.u64 	%rd5, [_Z7add_arrI6float4EvPKT_S3_PS1_m_param_3];
	mov.u32 	%r1, %ctaid.x;
	mov.u32 	%r2, %ntid.x;
	mov.u32 	%r3, %tid.x;
	mad.lo.s32 	%r4, %r1, %r2, %r3;
	cvt.u64.u32 	%rd1, %r4;
	setp.lt.u64 	%p1, %rd5, %rd1;
	@%p1 bra 	$L__BB0_2;
	cvta.to.global.u64 	%rd6, %rd2;
	cvta.to.global.u64 	%rd7, %rd3;
	cvta.to.global.u64 	%rd8, %rd4;
	shl.b64 	%rd9, %rd1, 4;
	add.s64 	%rd10, %rd6, %rd9;
	add.s64 	%rd11, %rd7, %rd9;
	ld.global.nc.v4.f32 	{%f1, %f2, %f3, %f4}, [%rd10];
	ld.global.nc.v4.f32 	{%f5, %f6, %f7, %f8}, [%rd11];
	add.f32 	%f9, %f1, %f5;
	add.f32 	%f10, %f2, %f6;
	add.f32 	%f11, %f3, %f7;
	add.f32 	%f12, %f4, %f8;
	add.s64 	%rd12, %rd8, %rd9;
	st.global.v4.f32 	[%rd12], {%f9, %f10, %f11, %f12};
$L__BB0_2:
	ret;

}
	// .globl	_ZN3cub18CUB_300001_SM_10006detail11EmptyKernelIvEEvv
.visible .entry _ZN3cub18CUB_300001_SM_10006detail11EmptyKernelIvEEvv()
{


	ret;

}
	// .globl	_ZN3cub18CUB_300001_SM_10006detail8for_each13static_kernelINS2_12policy_hub_t12policy_500_tEmN6thrust24THRUST_300001_SM_1000_NS8cuda_cub20__uninitialized_fill7functorINS7_10device_ptrI6float4EESC_EEEEvT0_T1_
.visible .entry _ZN3cub18CUB_300001_SM_10006detail8for_each13static_kernelINS2_12policy_hub_t12policy_500_tEmN6thrust24THRUST_300001_SM_1000_NS8cuda_cub20__uninitialized_fill7functorINS7_10device_ptrI6float4EESC_EEEEvT0_T1_(
	.param .u64 _ZN3cub18CUB_300001_SM_10006detail8for_each13static_kernelINS2_12policy_hub_t12policy_500_tEmN6thrust24THRUST_300001_SM_1000_NS8cuda_cub20__uninitialized_fill7functorINS7_10device_ptrI6float4EESC_EEEEvT0_T1__param_0,
	.param .align 16 .b8 _ZN3cub18CUB_300001_SM_10006detail8for_each13static_kernelINS2_12policy_hub_t12policy_500_tEmN6thrust24THRUST_300001_SM_1000_NS8cuda_cub20__uninitialized_fill7functorINS7_10device_ptrI6float4EESC_EEEEvT0_T1__param_1[32]
)
.maxntid 256
{
	.reg .pred 	%p<4>;
	.reg .b16 	%rs<9>;
	.reg .b32 	%r<15>;
	.reg .b32 	%f<9>;
	.reg .b64 	%rd<16>;

	ld.param.u64 	%rd4, [_ZN3cub18CUB_300001_SM_10006detail8for_each13static_kernelINS2_12policy_hub_t12policy_500_tEmN6thrust24THRUST_300001_SM_1000_NS8cuda_cub20__uninitialized_fill7functorINS7_10device_ptrI6float4EESC_EEEEvT0_T1__param_1];
	ld.param.u64 	%rd5, [_ZN3cub18CUB_300001_SM_10006detail8for_each13static_kernelINS2_12policy_hub_t12policy_500_tEmN6thrust24THRUST_300001_SM_1000_NS8cuda_cub20__uninitialized_fill7functorINS7_10device_ptrI6float4EESC_EEEEvT0_T1__param_0];
	ld.param.v4.f32 	{%f5, %f6, %f7, %f8}, [_ZN3cub18CUB_300001_SM_10006detail8for_each13static_kernelINS2_12policy_hub_t12policy_500_tEmN6thrust24THRUST_300001_SM_1000_NS8cuda_cub20__uninitialized_fill7functorINS7_10device_ptrI6float4EESC_EEEEvT0_T1__param_1+16];
	mov.u32 	%r12, %ctaid.x;
	mul.wide.u32 	%rd1, %r12, 512;
	sub.s64 	%rd2, %rd5, %rd1;
	setp.lt.u64 	%p1, %rd2, 512;
	@%p1 bra 	$L__BB2_2;
	mov.u32 	%r14, %tid.x;
	cvta.to.global.u64 	%rd11, %rd4;
	cvt.u64.u32 	%rd12, %r14;
	add.s64 	%rd13, %rd1, %rd12;
	shl.b64 	%rd14, %rd13, 4;
	add.s64 	%rd15, %rd11, %rd14;
	st.global.v4.f32 	[%rd15], {%f5, %f6, %f7, %f8};
	st.global.v4.f32 	[%rd15+4096], {%f5, %f6, %f7, %f8};
	bra.uni 	$L__BB2_6;
$L__BB2_2:
	cvta.to.global.u64 	%rd6, %rd4;
	mov.u32 	%r1, %tid.x;
	cvt.u64.u32 	%rd7, %r1;
	setp.le.u64 	%p2, %rd2, %rd7;
	add.s64 	%rd8, %rd1, %rd7;
	shl.b64 	%rd9, %rd8, 4;
	add.s64 	%rd3, %rd6, %rd9;
	@%p2 bra 	$L__BB2_4;
	st.global.v4.f32 	[%rd3], {%f5, %f6, %f7, %f8};
$L__BB2_4:
	add.s32 	%r13, %r1, 256;
	cvt.u64.u32 	%rd10, %r13;
	setp.le.u64 	%p3, %rd2, %rd10;
	@%p3 bra 	$L__BB2_6;
	st.global.v4.f32 	[%rd3+4096], {%f5, %f6, %f7, %f8};
$L__BB2_6:
	ret;

}


// ===== COMPILED SASS (sm_100) =====

	.target	sm_100

	.elftype	@"ET_EXEC"


//--------------------- .note.nv.tkinfo           --------------------------
	.section	.note.nv.tkinfo,"",@"SHT_NOTE"
	.sectionflags	@"SHF_NOTE_NV_TKINFO"
	.tkinfo
        /*0018*/ 	.word	0x00000002
        /*0030*/ 	.string	""
        /*0030*/ 	.string	"ptxas"
        /*0030*/ 	.string	"Cuda compilation tools, release 13.0, V13.0.88"
        /*0030*/ 	.string	"Build cuda_13.0.r13.0/compiler.36424714_0"
        /*0030*/ 	.string	"-arch sm_100 -m 64 "



//--------------------- .note.nv.cuinfo           --------------------------
	.section	.note.nv.cuinfo,"",@"SHT_NOTE"
	.sectionflags	@"SHF_NOTE_NV_CUINFO"
        /*0018*/ 	.short	0x0002
        /*001a*/ 	.short	0x0064
        /*001c*/ 	.short	0x0082
	.zero		2


//--------------------- .nv.info                  --------------------------
	.section	.nv.info,"",@"SHT_CUDA_INFO"
	.align	4


	//----- nvinfo : EIATTR_REGCOUNT
	.align		4
        /*0000*/ 	.byte	0x04, 0x2f
        /*0002*/ 	.short	(.L_44 - .L_43)
	.align		4
.L_43:
        /*0004*/ 	.word	index@(_Z7add_arrI6float4EvPKT_S3_PS1_m)
        /*0008*/ 	.word	0x00000012


	//----- nvinfo : EIATTR_FRAME_SIZE
	.align		4
.L_44:
        /*000c*/ 	.byte	0x04, 0x11
        /*000e*/ 	.short	(.L_46 - .L_45)
	.align		4
.L_45:
        /*0010*/ 	.word	index@(_Z7add_arrI6float4EvPKT_S3_PS1_m)
        /*0014*/ 	.word	0x00000000


	//----- nvinfo : EIATTR_REGCOUNT
	.align		4
.L_46:
        /*0018*/ 	.byte	0x04, 0x2f
        /*001a*/ 	.short	(.L_48 - .L_47)
	.align		4
.L_47:
        /*001c*/ 	.word	index@(_ZN3cub18CUB_300001_SM_10006detail11EmptyKernelIvEEvv)
        /*0020*/ 	.word	0x00000004


	//----- nvinfo : EIATTR_FRAME_SIZE
	.align		4
.L_48:
        /*0024*/ 	.byte	0x04, 0x11
        /*0026*/ 	.short	(.L_50 - .L_49)
	.align		4
.L_49:
        /*0028*/ 	.word	index@(_ZN3cub18CUB_300001_SM_10006detail11EmptyKernelIvEEvv)
        /*002c*/ 	.word	0x00000000


	//----- nvinfo : EIATTR_REGCOUNT
	.align		4
.L_50:
        /*0030*/ 	.byte	0x04, 0x2f
        /*0032*/ 	.short	(.L_52 - .L_51)
	.align		4
.L_51:
        /*0034*/ 	.word	index@(_ZN3cub18CUB_300001_SM_10006detail8for_each13static_kernelINS2_12policy_hub_t12policy_500_tEmN6thrust24THRUST_300001_SM_1000_NS8cuda_cub20__uninitialized_fill7functorINS7_10device_ptrI6float4EESC_EEEEvT0_T1_)
        /*0038*/ 	.word	0x0000000b


	//----- nvinfo : EIATTR_FRAME_SIZE
	.align		4
.L_52:
        /*003c*/ 	.byte	0x04, 0x11
        /*003e*/ 	.short	(.L_54 - .L_53)
	.align		4
.L_53:
        /*0040*/ 	.word	index@(_ZN3cub18CUB_300001_SM_10006detail8for_each13static_kernelINS2_12policy_hub_t12policy_500_tEmN6thrust24THRUST_300001_SM_1000_NS8cuda_cub20__uninitialized_fill7functorINS7_10device_ptrI6float4EESC_EEEEvT0_T1_)
        /*0044*/ 	.word	0x00000000


	//----- nvinfo : EIATTR_MIN_STACK_SIZE
	.align		4
.L_54:
        /*0048*/ 	.byte	0x04, 0x12
        /*004a*/ 	.short	(.L_56 - .L_55)
	.align		4
.L_55:
        /*004c*/ 	.word	index@(_ZN3cub18CUB_300001_SM_10006detail8for_each13static_kernelINS2_12policy_hub_t12policy_500_tEmN6thrust24THRUST_300001_SM_1000_NS8cuda_cub20__uninitialized_fill7functorINS7_10device_ptrI6float4EESC_EEEEvT0_T1_)
        /*0050*/ 	.word	0x00000000


	//----- nvinfo : EIATTR_MIN_STACK_SIZE
	.align		4
.L_56:
        /*0054*/ 	.byte	0x04, 0x12
        /*0056*/ 	.short	(.L_58 - .L_57)
	.align		4
.L_57:
        /*0058*/ 	.word	index@(_ZN3cub18CUB_300001_SM_10006detail11EmptyKernelIvEEvv)
        /*005c*/ 	.word	0x00000000


	//----- nvinfo : EIATTR_MIN_STACK_SIZE
	.align		4
.L_58:
        /*0060*/ 	.byte	0x04, 0x12
        /*0062*/ 	.short	(.L_60 - .L_59)
	.align		4
.L_59:
        /*0064*/ 	.word	index@(_Z7add_arrI6float4EvPKT_S3_PS1_m)
        /*0068*/ 	.word	0x00000000
.L_60:


//--------------------- .nv.compat                --------------------------
	.section	.nv.compat,"",@"SHT_CUDA_COMPAT_INFO"
	.align	4
        /*0000*/ 	.byte	0x02, 0x09, 0x00, 0x00, 0x02, 0x02, 0x01, 0x00, 0x02, 0x05, 0x05, 0x00, 0x03, 0x07, 0x01, 0x01
        /*0010*/ 	.byte	0x02, 0x03, 0x00, 0x00, 0x02, 0x06, 0x01, 0x00, 0x04, 0x0b, 0x08, 0x00, 0x09, 0x00, 0x00, 0x00
        /*0020*/ 	.byte	0x00, 0x00, 0x00, 0x00


//--------------------- .nv.info._ZN3cub18CUB_300001_SM_10006detail8for_each13static_kernelINS2_12policy_hub_t12policy_500_tEmN6thrust24THRUST_300001_SM_1000_NS8cuda_cub20__uninitialized_fill7functorINS7_10device_ptrI6float4EESC_EEEEvT0_T1_ --------------------------
	.section	.nv.info._ZN3cub18CUB_300001_SM_10006detail8for_each13static_kernelINS2_12policy_hub_t12policy_500_tEmN6thrust24THRUST_300001_SM_1000_NS8cuda_cub20__uninitialized_fill7functorINS7_10device_ptrI6float4EESC_EEEEvT0_T1_,"",@"SHT_CUDA_INFO"
	.sectionflags	@""
	.align	4


	//----- nvinfo : EIATTR_CUDA_API_VERSION
	.align		4
        /*0000*/ 	.byte	0x04, 0x37
        /*0002*/ 	.short	(.L_62 - .L_61)
.L_61:
        /*0004*/ 	.word	0x00000082


	//----- nvinfo : EIATTR_KPARAM_INFO
	.align		4
.L_62:
        /*0008*/ 	.byte	0x04, 0x17
        /*000a*/ 	.short	(.L_64 - .L_63)
.L_63:
        /*000c*/ 	.word	0x00000000
        /*0010*/ 	.short	0x0001
        /*0012*/ 	.short	0x0010
        /*0014*/ 	.byte	0x00, 0xf0, 0x81, 0x00


	//----- nvinfo : EIATTR_KPARAM_INFO
	.align		4
.L_64:
        /*0018*/ 	.byte	0x04, 0x17
        /*001a*/ 	.short	(.L_66 - .L_65)
.L_65:
        /*001c*/ 	.word	0x00000000
        /*0020*/ 	.short	0x0000
        /*0022*/ 	.short	0x0000
        /*0024*/ 	.byte	0x00, 0xf0, 0x21, 0x00


	//----- nvinfo : EIATTR_SPARSE_MMA_MASK
	.align		4
.L_66:
        /*0028*/ 	.byte	0x03, 0x50
        /*002a*/ 	.short	0x0000


	//----- nvinfo : EIATTR_MAXREG_COUNT
	.align		4
        /*002c*/ 	.byte	0x03, 0x1b
        /*002e*/ 	.short	0x00ff


	//----- nvinfo : EIATTR_MERCURY_ISA_VERSION
	.align		4
        /*0030*/ 	.byte	0x03, 0x5f
        /*0032*/ 	.short	0x0101


	//----- nvinfo : EIATTR_VRC_CTA_INIT_COUNT
	.align		4
        /*0034*/ 	.byte	0x02, 0x4a
	.zero		1
	.zero		1


	//----- nvinfo : EIATTR_EXIT_INSTR_OFFSETS
	.align		4
        /*0038*/ 	.byte	0x04, 0x1c
        /*003a*/ 	.short	(.L_68 - .L_67)


	//   ....[0]....
.L_67:
        /*003c*/ 	.word	0x00000140


	//   ....[1]....
        /*0040*/ 	.word	0x00000250


	//   ....[2]....
        /*0044*/ 	.word	0x00000290


	//----- nvinfo : EIATTR_MAX_THREADS
	.align		4
.L_68:
        /*0048*/ 	.byte	0x04, 0x05
        /*004a*/ 	.short	(.L_70 - .L_69)
.L_69:
        /*004c*/ 	.word	0x00000100
        /*0050*/ 	.word	0x00000001
        /*0054*/ 	.word	0x00000001


	//----- nvinfo : EIATTR_CBANK_PARAM_SIZE
	.align		4
.L_70:
        /*0058*/ 	.byte	0x03, 0x19
        /*005a*/ 	.short	0x0030


	//----- nvinfo : EIATTR_PARAM_CBANK
	.align		4
        /*005c*/ 	.byte	0x04, 0x0a
        /*005e*/ 	.short	(.L_72 - .L_71)
	.align		4
.L_71:
        /*0060*/ 	.word	index@(.nv.constant0._ZN3cub18CUB_300001_SM_10006detail8for_each13static_kernelINS2_12policy_hub_t12policy_500_tEmN6thrust24THRUST_300001_SM_1000_NS8cuda_cub20__uninitialized_fill7functorINS7_10device_ptrI6float4EESC_EEEEvT0_T1_)
        /*0064*/ 	.short	0x0380
        /*0066*/ 	.short	0x0030


	//----- nvinfo : EIATTR_SW_WAR
	.align		4
.L_72:
        /*0068*/ 	.byte	0x04, 0x36
        /*006a*/ 	.short	(.L_74 - .L_73)
.L_73:
        /*006c*/ 	.word	0x00000008
.L_74:


//--------------------- .nv.info._ZN3cub18CUB_300001_SM_10006detail11EmptyKernelIvEEvv --------------------------
	.section	.nv.info._ZN3cub18CUB_300001_SM_10006detail11EmptyKernelIvEEvv,"",@"SHT_CUDA_INFO"
	.sectionflags	@""
	.align	4


	//----- nvinfo : EIATTR_CUDA_API_VERSION
	.align		4
        /*0000*/ 	.byte	0x04, 0x37
        /*0002*/ 	.short	(.L_76 - .L_75)
.L_75:
        /*0004*/ 	.word	0x00000082


	//----- nvinfo : EIATTR_SPARSE_MMA_MASK
	.align		4
.L_76:
        /*0008*/ 	.byte	0x03, 0x50
        /*000a*/ 	.short	0x0000


	//----- nvinfo : EIATTR_MAXREG_COUNT
	.align		4
        /*000c*/ 	.byte	0x03, 0x1b
        /*000e*/ 	.short	0x00ff


	//----- nvinfo : EIATTR_MERCURY_ISA_VERSION
	.align		4
        /*0010*/ 	.byte	0x03, 0x5f
        /*0012*/ 	.short	0x0101


	//----- nvinfo : EIATTR_VRC_CTA_INIT_COUNT
	.align		4
        /*0014*/ 	.byte	0x02, 0x4a
	.zero		1
	.zero		1


	//----- nvinfo : EIATTR_EXIT_INSTR_OFFSETS
	.align		4
        /*0018*/ 	.byte	0x04, 0x1c
        /*001a*/ 	.short	(.L_78 - .L_77)


	//   ....[0]....
.L_77:
        /*001c*/ 	.word	0x00000010


	//----- nvinfo : EIATTR_SW_WAR
	.align		4
.L_78:
        /*0020*/ 	.byte	0x04, 0x36
        /*0022*/ 	.short	(.L_80 - .L_79)
.L_79:
        /*0024*/ 	.word	0x00000008
.L_80:


//--------------------- .nv.info._Z7add_arrI6float4EvPKT_S3_PS1_m --------------------------
	.section	.nv.info._Z7add_arrI6float4EvPKT_S3_PS1_m,"",@"SHT_CUDA_INFO"
	.sectionflags	@""
	.align	4


	//----- nvinfo : EIATTR_CUDA_API_VERSION
	.align		4
        /*0000*/ 	.byte	0x04, 0x37
        /*0002*/ 	.short	(.L_82 - .L_81)
.L_81:
        /*0004*/ 	.word	0x00000082


	//----- nvinfo : EIATTR_KPARAM_INFO
	.align		4
.L_82:
        /*0008*/ 	.byte	0x04, 0x17
        /*000a*/ 	.short	(.L_84 - .L_83)
.L_83:
        /*000c*/ 	.word	0x00000000
        /*0010*/ 	.short	0x0003
        /*0012*/ 	.short	0x0018
        /*0014*/ 	.byte	0x00, 0xf0, 0x21, 0x00


	//----- nvinfo : EIATTR_KPARAM_INFO
	.align		4
.L_84:
        /*0018*/ 	.byte	0x04, 0x17
        /*001a*/ 	.short	(.L_86 - .L_85)
.L_85:
        /*001c*/ 	.word	0x00000000
        /*0020*/ 	.short	0x0002
        /*0022*/ 	.short	0x0010
        /*0024*/ 	.byte	0x00, 0xf5, 0x21, 0x00


	//----- nvinfo : EIATTR_KPARAM_INFO
	.align		4
.L_86:
        /*0028*/ 	.byte	0x04, 0x17
        /*002a*/ 	.short	(.L_88 - .L_87)
.L_87:
        /*002c*/ 	.word	0x00000000
        /*0030*/ 	.short	0x0001
        /*0032*/ 	.short	0x0008
        /*0034*/ 	.byte	0x00, 0xf5, 0x21, 0x00


	//----- nvinfo : EIATTR_KPARAM_INFO
	.align		4
.L_88:
        /*0038*/ 	.byte	0x04, 0x17
        /*003a*/ 	.short	(.L_90 - .L_89)
.L_89:
        /*003c*/ 	.word	0x00000000
        /*0040*/ 	.short	0x0000
        /*0042*/ 	.short	0x0000
        /*0044*/ 	.byte	0x00, 0xf5, 0x21, 0x00


	//----- nvinfo : EIATTR_SPARSE_MMA_MASK
	.align		4
.L_90:
        /*0048*/ 	.byte	0x03, 0x50
        /*004a*/ 	.short	0x0000


	//----- nvinfo : EIATTR_MAXREG_COUNT
	.align		4
        /*004c*/ 	.byte	0x03, 0x1b
        /*004e*/ 	.short	0x00ff


	//----- nvinfo : EIATTR_MERCURY_ISA_VERSION
	.align		4
        /*0050*/ 	.byte	0x03, 0x5f
        /*0052*/ 	.short	0x0101


	//----- nvinfo : EIATTR_VRC_CTA_INIT_COUNT
	.align		4
        /*0054*/ 	.byte	0x02, 0x4a
	.zero		1
	.zero		1


	//----- nvinfo : EIATTR_EXIT_INSTR_OFFSETS
	.align		4
        /*0058*/ 	.byte	0x04, 0x1c
        /*005a*/ 	.short	(.L_92 - .L_91)


	//   ....[0]....
.L_91:
        /*005c*/ 	.word	0x00000080


	//   ....[1]....
        /*0060*/ 	.word	0x000001b0


	//----- nvinfo : EIATTR_CBANK_PARAM_SIZE
	.align		4
.L_92:
        /*0064*/ 	.byte	0x03, 0x19
        /*0066*/ 	.short	0x0020


	//----- nvinfo : EIATTR_PARAM_CBANK
	.align		4
        /*0068*/ 	.byte	0x04, 0x0a
        /*006a*/ 	.short	(.L_94 - .L_93)
	.align		4
.L_93:
        /*006c*/ 	.word	index@(.nv.constant0._Z7add_arrI6float4EvPKT_S3_PS1_m)
        /*0070*/ 	.short	0x0380
        /*0072*/ 	.short	0x0020


	//----- nvinfo : EIATTR_SW_WAR
	.align		4
.L_94:
        /*0074*/ 	.byte	0x04, 0x36
        /*0076*/ 	.short	(.L_96 - .L_95)
.L_95:
        /*0078*/ 	.word	0x00000008
.L_96:


//--------------------- .nv.callgraph             --------------------------
	.section	.nv.callgraph,"",@"SHT_CUDA_CALLGRAPH"
	.align	4
	.sectionentsize	8
	.align		4
        /*0000*/ 	.word	0x00000000
	.align		4
        /*0004*/ 	.word	0xffffffff
	.align		4
        /*0008*/ 	.word	0x00000000
	.align		4
        /*000c*/ 	.word	0xfffffffe
	.align		4
        /*0010*/ 	.word	0x00000000
	.align		4
        /*0014*/ 	.word	0xfffffffd
	.align		4
        /*0018*/ 	.word	0x00000000
	.align		4
        /*001c*/ 	.word	0xfffffffc


//--------------------- .nv.constant4             --------------------------
	.section	.nv.constant4,"a",@progbits
	.align	8
	.align		8
.nv.constant4:
        /*0000*/ 	.dword	_ZN30_INTERNAL_522ff1f2_4_k_cu_main4cuda3std3__45__cpo5beginE
	.align		8
        /*0008*/ 	.dword	_ZN30_INTERNAL_522ff1f2_4_k_cu_main4cuda3std3__45__cpo3endE
	.align		8
        /*0010*/ 	.dword	_ZN30_INTERNAL_522ff1f2_4_k_cu_main4cuda3std3__45__cpo6cbeginE
	.align		8
        /*0018*/ 	.dword	_ZN30_INTERNAL_522ff1f2_4_k_cu_main4cuda3std3__45__cpo4cendE
	.align		8
        /*0020*/ 	.dword	_ZN30_INTERNAL_522ff1f2_4_k_cu_main4cuda3std3__45__cpo6rbeginE
	.align		8
        /*0028*/ 	.dword	_ZN30_INTERNAL_522ff1f2_4_k_cu_main4cuda3std3__45__cpo4rendE
	.align		8
        /*0030*/ 	.dword	_ZN30_INTERNAL_522ff1f2_4_k_cu_main4cuda3std3__45__cpo7crbeginE
	.align		8
        /*0038*/ 	.dword	_ZN30_INTERNAL_522ff1f2_4_k_cu_main4cuda3std3__45__cpo5crendE
	.align		8
        /*0040*/ 	.dword	_ZN30_INTERNAL_522ff1f2_4_k_cu_main4cuda3std3__432_GLOBAL__N__522ff1f2_4_k_cu_main6ignoreE
	.align		8
        /*0048*/ 	.dword	_ZN30_INTERNAL_522ff1f2_4_k_cu_main4cuda3std3__419piecewise_constructE
	.align		8
        /*0050*/ 	.dword	_ZN30_INTERNAL_522ff1f2_4_k_cu_main4cuda3std3__48in_placeE
	.align		8
        /*0058*/ 	.dword	_ZN30_INTERNAL_522ff1f2_4_k_cu_main4cuda3std3__420unreachable_sentinelE
	.align		8
        /*0060*/ 	.dword	_ZN30_INTERNAL_522ff1f2_4_k_cu_main4cuda3std3__47nulloptE
	.align		8
        /*0068*/ 	.dword	_ZN30_INTERNAL_522ff1f2_4_k_cu_main4cuda3std3__48unexpectE
	.align		8
        /*0070*/ 	.dword	_ZN30_INTERNAL_522ff1f2_4_k_cu_main4cuda3std6ranges3__45__cpo4swapE
	.align		8
        /*0078*/ 	.dword	_ZN30_INTERNAL_522ff1f2_4_k_cu_main4cuda3std6ranges3__45__cpo9iter_moveE
	.align		8
        /*0080*/ 	.dword	_ZN30_INTERNAL_522ff1f2_4_k_cu_main4cuda3std6ranges3__45__cpo5beginE
	.align		8
        /*0088*/ 	.dword	_ZN30_INTERNAL_522ff1f2_4_k_cu_main4cuda3std6ranges3__45__cpo3endE
	.align		8
        /*0090*/ 	.dword	_ZN30_INTERNAL_522ff1f2_4_k_cu_main4cuda3std6ranges3__45__cpo6cbeginE
	.align		8
        /*0098*/ 	.dword	_ZN30_INTERNAL_522ff1f2_4_k_cu_main4cuda3std6ranges3__45__cpo4cendE
	.align		8
        /*00a0*/ 	.dword	_ZN30_INTERNAL_522ff1f2_4_k_cu_main4cuda3std6ranges3__45__cpo7advanceE
	.align		8
        /*00a8*/ 	.dword	_ZN30_INTERNAL_522ff1f2_4_k_cu_main4cuda3std6ranges3__45__cpo9iter_swapE
	.align		8
        /*00b0*/ 	.dword	_ZN30_INTERNAL_522ff1f2_4_k_cu_main4cuda3std6ranges3__45__cpo4nextE
	.align		8
        /*00b8*/ 	.dword	_ZN30_INTERNAL_522ff1f2_4_k_cu_main4cuda3std6ranges3__45__cpo4prevE
	.align		8
        /*00c0*/ 	.dword	_ZN30_INTERNAL_522ff1f2_4_k_cu_main4cuda3std6ranges3__45__cpo4dataE
	.align		8
        /*00c8*/ 	.dword	_ZN30_INTERNAL_522ff1f2_4_k_cu_main4cuda3std6ranges3__45__cpo5cdataE
	.align		8
        /*00d0*/ 	.dword	_ZN30_INTERNAL_522ff1f2_4_k_cu_main4cuda3std6ranges3__45__cpo4sizeE
	.align		8
        /*00d8*/ 	.dword	_ZN30_INTERNAL_522ff1f2_4_k_cu_main4cuda3std6ranges3__45__cpo5ssizeE
	.align		8
        /*00e0*/ 	.dword	_ZN30_INTERNAL_522ff1f2_4_k_cu_main4cuda3std6ranges3__45__cpo8distanceE
	.align		8
        /*00e8*/ 	.dword	_ZN30_INTERNAL_522ff1f2_4_k_cu_main6thrust24THRUST_300001_SM_1000_NS8cuda_cub3parE
	.align		8
        /*00f0*/ 	.dword	_ZN30_INTERNAL_522ff1f2_4_k_cu_main6thrust24THRUST_300001_SM_1000_NS8cuda_cub10par_nosyncE
	.align		8
        /*00f8*/ 	.dword	_ZN30_INTERNAL_522ff1f2_4_k_cu_main6thrust24THRUST_300001_SM_1000_NS6system6detail10sequential3seqE
	.align		8
        /*0100*/ 	.dword	_ZN30_INTERNAL_522ff1f2_4_k_cu_main6thrust24THRUST_300001_SM_1000_NS12placeholders2_1E
	.align		8
        /*0108*/ 	.dword	_ZN30_INTERNAL_522ff1f2_4_k_cu_main6thrust24THRUST_300001_SM_1000_NS12placeholders2_2E
	.align		8
        /*0110*/ 	.dword	_ZN30_INTERNAL_522ff1f2_4_k_cu_main6thrust24THRUST_300001_SM_1000_NS12placeholders2_3E
	.align		8
        /*0118*/ 	.dword	_ZN30_INTERNAL_522ff1f2_4_k_cu_main6thrust24THRUST_300001_SM_1000_NS12placeholders2_4E
	.align		8
        /*0120*/ 	.dword	_ZN30_INTERNAL_522ff1f2_4_k_cu_main6thrust24THRUST_300001_SM_1000_NS12placeholders2_5E
	.align		8
        /*0128*/ 	.dword	_ZN30_INTERNAL_522ff1f2_4_k_cu_main6thrust24THRUST_300001_SM_1000_NS12placeholders2_6E
	.align		8
        /*0130*/ 	.dword	_ZN30_INTERNAL_522ff1f2_4_k_cu_main6thrust24THRUST_300001_SM_1000_NS12placeholders2_7E
	.align		8
        /*0138*/ 	.dword	_ZN30_INTERNAL_522ff1f2_4_k_cu_main6thrust24THRUST_300001_SM_1000_NS12placeholders2_8E
	.align		8
        /*0140*/ 	.dword	_ZN30_INTERNAL_522ff1f2_4_k_cu_main6thrust24THRUST_300001_SM_1000_NS12placeholders2_9E
	.align		8
        /*0148*/ 	.dword	_ZN30_INTERNAL_522ff1f2_4_k_cu_main6thrust24THRUST_300001_SM_1000_NS12placeholders3_10E
	.align		8
        /*0150*/ 	.dword	_ZN30_INTERNAL_522ff1f2_4_k_cu_main6thrust24THRUST_300001_SM_1000_NS3seqE


//--------------------- .text._ZN3cub18CUB_300001_SM_10006detail8for_each13static_kernelINS2_12policy_hub_t12policy_500_tEmN6thrust24THRUST_300001_SM_1000_NS8cuda_cub20__uninitialized_fill7functorINS7_10device_ptrI6float4EESC_EEEEvT0_T1_ --------------------------
	.section	.text._ZN3cub18CUB_300001_SM_10006detail8for_each13static_kernelINS2_12policy_hub_t12policy_500_tEmN6thrust24THRUST_300001_SM_1000_NS8cuda_cub20__uninitialized_fill7functorINS7_10device_ptrI6float4EESC_EEEEvT0_T1_,"ax",@progbits
	.align	128
        .global         _ZN3cub18CUB_300001_SM_10006detail8for_each13static_kernelINS2_12policy_hub_t12policy_500_tEmN6thrust24THRUST_300001_SM_1000_NS8cuda_cub20__uninitialized_fill7functorINS7_10device_ptrI6float4EESC_EEEEvT0_T1_
        .type           _ZN3cub18CUB_300001_SM_10006detail8for_each13static_kernelINS2_12policy_hub_t12policy_500_tEmN6thrust24THRUST_300001_SM_1000_NS8cuda_cub20__uninitialized_fill7functorINS7_10device_ptrI6float4EESC_EEEEvT0_T1_,@function
        .size           _ZN3cub18CUB_300001_SM_10006detail8for_each13static_kernelINS2_12policy_hub_t12policy_500_tEmN6thrust24THRUST_300001_SM_1000_NS8cuda_cub20__uninitialized_fill7functorINS7_10device_ptrI6float4EESC_EEEEvT0_T1_,(.L_x_4 - _ZN3cub18CUB_300001_SM_10006detail8for_each13static_kernelINS2_12policy_hub_t12policy_500_tEmN6thrust24THRUST_300001_SM_1000_NS8cuda_cub20__uninitialized_fill7functorINS7_10device_ptrI6float4EESC_EEEEvT0_T1_)
        .other          _ZN3cub18CUB_300001_SM_10006detail8for_each13static_kernelINS2_12policy_hub_t12policy_500_tEmN6thrust24THRUST_300001_SM_1000_NS8cuda_cub20__uninitialized_fill7functorINS7_10device_ptrI6float4EESC_EEEEvT0_T1_,@"STO_CUDA_ENTRY STV_DEFAULT"
_ZN3cub18CUB_300001_SM_10006detail8for_each13static_kernelINS2_12policy_hub_t12policy_500_tEmN6thrust24THRUST_300001_SM_1000_NS8cuda_cub20__uninitialized_fill7functorINS7_10device_ptrI6float4EESC_EEEEvT0_T1_:
.text._ZN3cub18CUB_300001_SM_10006detail8for_each13static_kernelINS2_12policy_hub_t12policy_500_tEmN6thrust24THRUST_300001_SM_1000_NS8cuda_cub20__uninitialized_fill7functorINS7_10device_ptrI6float4EESC_EEEEvT0_T1_:
[----:B------:R-:W-:Y:S08]  /*0000*/  LDC R1, c[0x0][0x37c] ;  /* 0x0000df00ff017b82 */ /* 0x000ff00000000800 */
[----:B------:R-:W0:Y:S01]  /*0010*/  S2UR UR4, SR_CTAID.X ;  /* 0x00000000000479c3 */ /* 0x000e220000002500 */
[----:B------:R-:W1:Y:S01]  /*0020*/  LDCU.64 UR6, c[0x0][0x380] ;  /* 0x00007000ff0677ac */ /* 0x000e620008000a00 */
[----:B------:R-:W2:Y:S01]  /*0030*/  LDCU.64 UR8, c[0x0][0x358] ;  /* 0x00006b00ff0877ac */ /* 0x000ea20008000a00 */
[----:B0-----:R-:W-:-:S04]  /*0040*/  UIMAD.WIDE.U32 UR4, UR4, 0x200, URZ ;  /* 0x00000200040478a5 */ /* 0x001fc8000f8e00ff */
[----:B-1----:R-:W-:-:S04]  /*0050*/  UIADD3 UR6, UP0, UPT, -UR4, UR6, URZ ;  /* 0x0000000604067290 */ /* 0x002fc8000ff1e1ff */
[----:B------:R-:W-:Y:S02]  /*0060*/  UIADD3.X UR7, UPT, UPT, ~UR5, UR7, URZ, UP0, !UPT ;  /* 0x0000000705077290 */ /* 0x000fe400087fe5ff */
[----:B------:R-:W-:-:S04]  /*0070*/  UISETP.GE.U32.AND UP0, UPT, UR6, 0x200, UPT ;  /* 0x000002000600788c */ /* 0x000fc8000bf06070 */
[----:B------:R-:W-:-:S09]  /*0080*/  UISETP.GE.U32.AND.EX UP0, UPT, UR7, URZ, UPT, UP0 ;  /* 0x000000ff0700728c */ /* 0x000fd2000bf06100 */
[----:B--2---:R-:W-:Y:S05]  /*0090*/  BRA.U !UP0, `(.L_x_0) ;  /* 0x00000001082c7547 */ /* 0x004fea000b800000 */
[----:B------:R-:W0:Y:S01]  /*00a0*/  S2R R0, SR_TID.X ;  /* 0x0000000000007919 */ /* 0x000e220000002100 */
[----:B------:R-:W1:Y:S01]  /*00b0*/  LDCU.64 UR6, c[0x0][0x390] ;  /* 0x00007200ff0677ac */ /* 0x000e620008000a00 */
[----:B------:R-:W2:Y:S08]  /*00c0*/  LDC.64 R4, c[0x0][0x3a0] ;  /* 0x0000e800ff047b82 */ /* 0x000eb00000000a00 */
[----:B------:R-:W2:Y:S01]  /*00d0*/  LDC.64 R6, c[0x0][0x3a8] ;  /* 0x0000ea00ff067b82 */ /* 0x000ea20000000a00 */
[----:B0-----:R-:W-:-:S05]  /*00e0*/  IADD3 R0, P0, PT, R0, UR4, RZ ;  /* 0x0000000400007c10 */ /* 0x001fca000ff1e0ff */
[----:B------:R-:W-:Y:S01]  /*00f0*/  IMAD.X R3, RZ, RZ, UR5, P0 ;  /* 0x00000005ff037e24 */ /* 0x000fe200080e06ff */
[----:B-1----:R-:W-:-:S04]  /*0100*/  LEA R2, P0, R0, UR6, 0x4 ;  /* 0x0000000600027c11 */ /* 0x002fc8000f8020ff */
[----:B------:R-:W-:-:S05]  /*0110*/  LEA.HI.X R3, R0, UR7, R3, 0x4, P0 ;  /* 0x0000000700037c11 */ /* 0x000fca00080f2403 */
[----:B--2---:R-:W-:Y:S04]  /*0120*/  STG.E.128 desc[UR8][R2.64], R4 ;  /* 0x0000000402007986 */ /* 0x004fe8000c101d08 */
[----:B------:R-:W-:Y:S01]  /*0130*/  STG.E.128 desc[UR8][R2.64+0x1000], R4 ;  /* 0x0010000402007986 */ /* 0x000fe2000c101d08 */
[----:B------:R-:W-:Y:S05]  /*0140*/  EXIT ;  /* 0x000000000000794d */ /* 0x000fea0003800000 */
.L_x_0:
[----:B------:R-:W0:Y:S01]  /*0150*/  S2R R0, SR_TID.X ;  /* 0x0000000000007919 */ /* 0x000e220000002100 */
[----:B------:R-:W1:Y:S01]  /*0160*/  LDCU.64 UR10, c[0x0][0x390] ;  /* 0x00007200ff0a77ac */ /* 0x000e620008000a00 */
[----:B------:R-:W2:Y:S01]  /*0170*/  LDC.64 R4, c[0x0][0x3a0] ;  /* 0x0000e800ff047b82 */ /* 0x000ea20000000a00 */
[----:B------:R-:W-:Y:S02]  /*0180*/  IMAD.U32 R3, RZ, RZ, UR7 ;  /* 0x00000007ff037e24 */ /* 0x000fe4000f8e00ff */
[----:B------:R-:W-:-:S05]  /*0190*/  IMAD.U32 R8, RZ, RZ, UR7 ;  /* 0x00000007ff087e24 */ /* 0x000fca000f8e00ff */
[----:B------:R-:W2:Y:S01]  /*01a0*/  LDC.64 R6, c[0x0][0x3a8] ;  /* 0x0000ea00ff067b82 */ /* 0x000ea20000000a00 */
[C---:B0-----:R-:W-:Y:S01]  /*01b0*/  VIADD R2, R0.reuse, 0x100 ;  /* 0x0000010000027836 */ /* 0x041fe20000000000 */
[C---:B------:R-:W-:Y:S02]  /*01c0*/  ISETP.LT.U32.AND P0, PT, R0.reuse, UR6, PT ;  /* 0x0000000600007c0c */ /* 0x040fe4000bf01070 */
[----:B------:R-:W-:Y:S02]  /*01d0*/  IADD3 R0, P2, PT, R0, UR4, RZ ;  /* 0x0000000400007c10 */ /* 0x000fe4000ff5e0ff */
[----:B------:R-:W-:Y:S02]  /*01e0*/  ISETP.LT.U32.AND P1, PT, R2, UR6, PT ;  /* 0x0000000602007c0c */ /* 0x000fe4000bf21070 */
[----:B------:R-:W-:Y:S01]  /*01f0*/  ISETP.GT.U32.AND.EX P0, PT, R3, RZ, PT, P0 ;  /* 0x000000ff0300720c */ /* 0x000fe20003f04100 */
[----:B------:R-:W-:Y:S01]  /*0200*/  IMAD.X R3, RZ, RZ, UR5, P2 ;  /* 0x00000005ff037e24 */ /* 0x000fe200090e06ff */
[----:B------:R-:W-:-:S02]  /*0210*/  ISETP.GT.U32.AND.EX P1, PT, R8, RZ, PT, P1 ;  /* 0x000000ff0800720c */ /* 0x000fc40003f24110 */
[----:B-1----:R-:W-:-:S04]  /*0220*/  LEA R2, P2, R0, UR10, 0x4 ;  /* 0x0000000a00027c11 */ /* 0x002fc8000f8420ff */
[----:B------:R-:W-:-:S05]  /*0230*/  LEA.HI.X R3, R0, UR11, R3, 0x4, P2 ;  /* 0x0000000b00037c11 */ /* 0x000fca00090f2403 */
[----:B--2---:R0:W-:Y:S02]  /*0240*/  @P0 STG.E.128 desc[UR8][R2.64], R4 ;  /* 0x0000000402000986 */ /* 0x0041e4000c101d08 */
[----:B------:R-:W-:Y:S05]  /*0250*/  @!P1 EXIT ;  /* 0x000000000000994d */ /* 0x000fea0003800000 */
[----:B0-----:R-:W0:Y:S08]  /*0260*/  LDC.64 R4, c[0x0][0x3a0] ;  /* 0x0000e800ff047b82 */ /* 0x001e300000000a00 */
[----:B------:R-:W0:Y:S02]  /*0270*/  LDC.64 R6, c[0x0][0x3a8] ;  /* 0x0000ea00ff067b82 */ /* 0x000e240000000a00 */
[----:B0-----:R-:W-:Y:S01]  /*0280*/  STG.E.128 desc[UR8][R2.64+0x1000], R4 ;  /* 0x0010000402007986 */ /* 0x001fe2000c101d08 */
[----:B------:R-:W-:Y:S05]  /*0290*/  EXIT ;  /* 0x000000000000794d */ /* 0x000fea0003800000 */
.L_x_1:
[----:B------:R-:W-:-:S00]  /*02a0*/  BRA `(.L_x_1) ;  /* 0xfffffffc00fc7947 */ /* 0x000fc0000383ffff */
[----:B------:R-:W-:-:S00]  /*02b0*/  NOP ;  /* 0x0000000000007918 */ /* 0x000fc00000000000 */
        /* <DEDUP_REMOVED lines=12> */
.L_x_4:


//--------------------- .text._ZN3cub18CUB_300001_SM_10006detail11EmptyKernelIvEEvv --------------------------
	.section	.text._ZN3cub18CUB_300001_SM_10006detail11EmptyKernelIvEEvv,"ax",@progbits
	.align	128
        .global         _ZN3cub18CUB_300001_SM_10006detail11EmptyKernelIvEEvv
        .type           _ZN3cub18CUB_300001_SM_10006detail11EmptyKernelIvEEvv,@function
        .size           _ZN3cub18CUB_300001_SM_10006detail11EmptyKernelIvEEvv,(.L_x_5 - _ZN3cub18CUB_300001_SM_10006detail11EmptyKernelIvEEvv)
        .other          _ZN3cub18CUB_300001_SM_10006detail11EmptyKernelIvEEvv,@"STO_CUDA_ENTRY STV_DEFAULT"
_ZN3cub18CUB_300001_SM_10006detail11EmptyKernelIvEEvv:
.text._ZN3cub18CUB_300001_SM_10006detail11EmptyKernelIvEEvv:
[----:B------:R-:W-:Y:S01]  /*0000*/  LDC R1, c[0x0][0x37c] ;  /* 0x0000df00ff017b82 */ /* 0x000fe20000000800 */
[----:B------:R-:W-:Y:S05]  /*0010*/  EXIT ;  /* 0x000000000000794d */ /* 0x000fea0003800000 */
.L_x_2:
        /* <DEDUP_REMOVED lines=14> */
.L_x_5:


//--------------------- .text._Z7add_arrI6float4EvPKT_S3_PS1_m --------------------------
	.section	.text._Z7add_arrI6float4EvPKT_S3_PS1_m,"ax",@progbits
	.align	128
        .global         _Z7add_arrI6float4EvPKT_S3_PS1_m
        .type           _Z7add_arrI6float4EvPKT_S3_PS1_m,@function
        .size           _Z7add_arrI6float4EvPKT_S3_PS1_m,(.L_x_6 - _Z7add_arrI6float4EvPKT_S3_PS1_m)
        .other          _Z7add_arrI6float4EvPKT_S3_PS1_m,@"STO_CUDA_ENTRY STV_DEFAULT"
_Z7add_arrI6float4EvPKT_S3_PS1_m:
.text._Z7add_arrI6float4EvPKT_S3_PS1_m:
[----:B------:R-:W-:Y:S01]  /*0000*/  LDC R1, c[0x0][0x37c] ;  /* 0x0000df00ff017b82 */ /* 0x000fe20000000800 */
[----:B------:R-:W0:Y:S07]  /*0010*/  S2R R3, SR_TID.X ;  /* 0x0000000000037919 */ /* 0x000e2e0000002100 */
[----:B------:R-:W0:Y:S01]  /*0020*/  S2UR UR4, SR_CTAID.X ;  /* 0x00000000000479c3 */ /* 0x000e220000002500 */
[----:B------:R-:W1:Y:S07]  /*0030*/  LDCU.64 UR6, c[0x0][0x398] ;  /* 0x00007300ff0677ac */ /* 0x000e6e0008000a00 */
[----:B------:R-:W0:Y:S02]  /*0040*/  LDC R0, c[0x0][0x360] ;  /* 0x0000d800ff007b82 */ /* 0x000e240000000800 */
[----:B0-----:R-:W-:-:S05]  /*0050*/  IMAD R0, R0, UR4, R3 ;  /* 0x0000000400007c24 */ /* 0x001fca000f8e0203 */
[----:B-1----:R-:W-:-:S04]  /*0060*/  ISETP.GT.U32.AND P0, PT, R0, UR6, PT ;  /* 0x0000000600007c0c */ /* 0x002fc8000bf04070 */
[----:B------:R-:W-:-:S13]  /*0070*/  ISETP.GT.U32.AND.EX P0, PT, RZ, UR7, PT, P0 ;  /* 0x00000007ff007c0c */ /* 0x000fda000bf04100 */
[----:B------:R-:W-:Y:S05]  /*0080*/  @P0 EXIT ;  /* 0x000000000000094d */ /* 0x000fea0003800000 */
[----:B------:R-:W0:Y:S01]  /*0090*/  LDCU.128 UR8, c[0x0][0x380] ;  /* 0x00007000ff0877ac */ /* 0x000e220008000c00 */
[----:B------:R-:W-:Y:S01]  /*00a0*/  IMAD.SHL.U32 R6, R0, 0x10, RZ ;  /* 0x0000001000067824 */ /* 0x000fe200078e00ff */
[----:B------:R-:W-:Y:S01]  /*00b0*/  SHF.R.U32.HI R0, RZ, 0x1c, R0 ;  /* 0x0000001cff007819 */ /* 0x000fe20000011600 */
[----:B------:R-:W1:Y:S01]  /*00c0*/  LDCU.64 UR4, c[0x0][0x358] ;  /* 0x00006b00ff0477ac */ /* 0x000e620008000a00 */
[----:B------:R-:W2:Y:S02]  /*00d0*/  LDCU.64 UR6, c[0x0][0x390] ;  /* 0x00007200ff0677ac */ /* 0x000ea40008000a00 */
[C---:B0-----:R-:W-:Y:S02]  /*00e0*/  IADD3 R2, P0, PT, R6.reuse, UR8, RZ ;  /* 0x0000000806027c10 */ /* 0x041fe4000ff1e0ff */
[----:B------:R-:W-:Y:S02]  /*00f0*/  IADD3 R4, P1, PT, R6, UR10, RZ ;  /* 0x0000000a06047c10 */ /* 0x000fe4000ff3e0ff */
[----:B------:R-:W-:-:S02]  /*0100*/  IADD3.X R3, PT, PT, R0, UR9, RZ, P0, !PT ;  /* 0x0000000900037c10 */ /* 0x000fc400087fe4ff */
[----:B------:R-:W-:-:S03]  /*0110*/  IADD3.X R5, PT, PT, R0, UR11, RZ, P1, !PT ;  /* 0x0000000b00057c10 */ /* 0x000fc60008ffe4ff */
[----:B-1----:R-:W3:Y:S04]  /*0120*/  LDG.E.128.CONSTANT R8, desc[UR4][R2.64] ;  /* 0x0000000402087981 */ /* 0x002ee8000c1e9d00 */
[----:B------:R-:W3:Y:S01]  /*0130*/  LDG.E.128.CONSTANT R12, desc[UR4][R4.64] ;  /* 0x00000004040c7981 */ /* 0x000ee2000c1e9d00 */
[----:B--2---:R-:W-:-:S04]  /*0140*/  IADD3 R6, P0, PT, R6, UR6, RZ ;  /* 0x0000000606067c10 */ /* 0x004fc8000ff1e0ff */
[----:B------:R-:W-:Y:S01]  /*0150*/  IADD3.X R7, PT, PT, R0, UR7, RZ, P0, !PT ;  /* 0x0000000700077c10 */ /* 0x000fe200087fe4ff */
[----:B---3--:R-:W-:Y:S01]  /*0160*/  FADD R8, R8, R12 ;  /* 0x0000000c08087221 */ /* 0x008fe20000000000 */
[----:B------:R-:W-:Y:S01]  /*0170*/  FADD R9, R9, R13 ;  /* 0x0000000d09097221 */ /* 0x000fe20000000000 */
[----:B------:R-:W-:Y:S01]  /*0180*/  FADD R10, R10, R14 ;  /* 0x0000000e0a0a7221 */ /* 0x000fe20000000000 */
[----:B------:R-:W-:-:S05]  /*0190*/  FADD R11, R11, R15 ;  /* 0x0000000f0b0b7221 */ /* 0x000fca0000000000 */
[----:B------:R-:W-:Y:S01]  /*01a0*/  STG.E.128 desc[UR4][R6.64], R8 ;  /* 0x0000000806007986 */ /* 0x000fe2000c101d04 */
[----:B------:R-:W-:Y:S05]  /*01b0*/  EXIT ;  /* 0x000000000000794d */ /* 0x000fea0003800000 */
.L_x_3:
        /* <DEDUP_REMOVED lines=12> */
.L_x_6:


//--------------------- .nv.shared.reserved.0     --------------------------
	.section	.nv.shared.reserved.0,"aw",@nobits
	.weak		__nv_reservedSMEM_offset_0_alias
	.size		__nv_reservedSMEM_offset_0_alias, 0, 64
	.other		__nv_reservedSMEM_offset_0_alias,@"STO_CUDA_RESERVED_SHARED STV_DEFAULT"
__nv_reservedSMEM_offset_0_alias:
	.zero		0
	.zero		64


//--------------------- .nv.global                --------------------------
	.section	.nv.global,"aw",@nobits
.nv.global:
	.type		_ZN30_INTERNAL_522ff1f2_4_k_cu_main6thrust24THRUST_300001_SM_1000_NS3seqE,@object
	.size		_ZN30_INTERNAL_522ff1f2_4_k_cu_main6thrust24THRUST_300001_SM_1000_NS3seqE,(_ZN30_INTERNAL_522ff1f2_4_k_cu_main4cuda3std3__48in_placeE - _ZN30_INTERNAL_522ff1f2_4_k_cu_main6thrust24THRUST_300001_SM_1000_NS3seqE)
_ZN30_INTERNAL_522ff1f2_4_k_cu_main6thrust24THRUST_300001_SM_1000_NS3seqE:
	.zero		1
	.type		_ZN30_INTERNAL_522ff1f2_4_k_cu_main4cuda3std3__48in_placeE,@object
	.size		_ZN30_INTERNAL_522ff1f2_4_k_cu_main4cuda3std3__48in_placeE,(_ZN30_INTERNAL_522ff1f2_4_k_cu_main4cuda3std6ranges3__45__cpo4sizeE - _ZN30_INTERNAL_522ff1f2_4_k_cu_main4cuda3std3__48in_placeE)
_ZN30_INTERNAL_522ff1f2_4_k_cu_main4cuda3std3__48in_placeE:
	.zero		1
	.type		_ZN30_INTERNAL_522ff1f2_4_k_cu_main4cuda3std6ranges3__45__cpo4sizeE,@object
	.size		_ZN30_INTERNAL_522ff1f2_4_k_cu_main4cuda3std6ranges3__45__cpo4sizeE,(_ZN30_INTERNAL_522ff1f2_4_k_cu_main6thrust24THRUST_300001_SM_1000_NS12placeholders2_3E - _ZN30_INTERNAL_522ff1f2_4_k_cu_main4cuda3std6ranges3__45__cpo4sizeE)
_ZN30_INTERNAL_522ff1f2_4_k_cu_main4cuda3std6ranges3__45__cpo4sizeE:
	.zero		1
	.type		_ZN30_INTERNAL_522ff1f2_4_k_cu_main6thrust24THRUST_300001_SM_1000_NS12placeholders2_3E,@object
	.size		_ZN30_INTERNAL_522ff1f2_4_k_cu_main6thrust24THRUST_300001_SM_1000_NS12placeholders2_3E,(_ZN30_INTERNAL_522ff1f2_4_k_cu_main4cuda3std3__45__cpo6cbeginE - _ZN30_INTERNAL_522ff1f2_4_k_cu_main6thrust24THRUST_300001_SM_1000_NS12placeholders2_3E)
_ZN30_INTERNAL_522ff1f2_4_k_cu_main6thrust24THRUST_300001_SM_1000_NS12placeholders2_3E:
	.zero		1
	.type		_ZN30_INTERNAL_522ff1f2_4_k_cu_main4cuda3std3__45__cpo6cbeginE,@object
	.size		_ZN30_INTERNAL_522ff1f2_4_k_cu_main4cuda3std3__45__cpo6cbeginE,(_ZN30_INTERNAL_522ff1f2_4_k_cu_main4cuda3std6ranges3__45__cpo6cbeginE - _ZN30_INTERNAL_522ff1f2_4_k_cu_main4cuda3std3__45__cpo6cbeginE)
_ZN30_INTERNAL_522ff1f2_4_k_cu_main4cuda3std3__45__cpo6cbeginE:
	.zero		1
	.type		_ZN30_INTERNAL_522ff1f2_4_k_cu_main4cuda3std6ranges3__45__cpo6cbeginE,@object
	.size		_ZN30_INTERNAL_522ff1f2_4_k_cu_main4cuda3std6ranges3__45__cpo6cbeginE,(_ZN30_INTERNAL_522ff1f2_4_k_cu_main6thrust24THRUST_300001_SM_1000_NS12placeholders2_7E - _ZN30_INTERNAL_522ff1f2_4_k_cu_main4cuda3std6ranges3__45__cpo6cbeginE)
_ZN30_INTERNAL_522ff1f2_4_k_cu_main4cuda3std6ranges3__45__cpo6cbeginE:
	.zero		1
	.type		_ZN30_INTERNAL_522ff1f2_4_k_cu_main6thrust24THRUST_300001_SM_1000_NS12placeholders2_7E,@object
	.size		_ZN30_INTERNAL_522ff1f2_4_k_cu_main6thrust24THRUST_300001_SM_1000_NS12placeholders2_7E,(_ZN30_INTERNAL_522ff1f2_4_k_cu_main4cuda3std3__45__cpo7crbeginE - _ZN30_INTERNAL_522ff1f2_4_k_cu_main6thrust24THRUST_300001_SM_1000_NS12placeholders2_7E)
_ZN30_INTERNAL_522ff1f2_4_k_cu_main6thrust24THRUST_300001_SM_1000_NS12placeholders2_7E:
	.zero		1
	.type		_ZN30_INTERNAL_522ff1f2_4_k_cu_main4cuda3std3__45__cpo7crbeginE,@object
	.size		_ZN30_INTERNAL_522ff1f2_4_k_cu_main4cuda3std3__45__cpo7crbeginE,(_ZN30_INTERNAL_522ff1f2_4_k_cu_main4cuda3std6ranges3__45__cpo4nextE - _ZN30_INTERNAL_522ff1f2_4_k_cu_main4cuda3std3__45__cpo7crbeginE)
_ZN30_INTERNAL_522ff1f2_4_k_cu_main4cuda3std3__45__cpo7crbeginE:
	.zero		1
	.type		_ZN30_INTERNAL_522ff1f2_4_k_cu_main4cuda3std6ranges3__45__cpo4nextE,@object
	.size		_ZN30_INTERNAL_522ff1f2_4_k_cu_main4cuda3std6ranges3__45__cpo4nextE,(_ZN30_INTERNAL_522ff1f2_4_k_cu_main4cuda3std6ranges3__45__cpo4swapE - _ZN30_INTERNAL_522ff1f2_4_k_cu_main4cuda3std6ranges3__45__cpo4nextE)
_ZN30_INTERNAL_522ff1f2_4_k_cu_main4cuda3std6ranges3__45__cpo4nextE:
	.zero		1
	.type		_ZN30_INTERNAL_522ff1f2_4_k_cu_main4cuda3std6ranges3__45__cpo4swapE,@object
	.size		_ZN30_INTERNAL_522ff1f2_4_k_cu_main4cuda3std6ranges3__45__cpo4swapE,(_ZN30_INTERNAL_522ff1f2_4_k_cu_main6thrust24THRUST_300001_SM_1000_NS8cuda_cub10par_nosyncE - _ZN30_INTERNAL_522ff1f2_4_k_cu_main4cuda3std6ranges3__45__cpo4swapE)
_ZN30_INTERNAL_522ff1f2_4_k_cu_main4cuda3std6ranges3__45__cpo4swapE:
	.zero		1
	.type		_ZN30_INTERNAL_522ff1f2_4_k_cu_main6thrust24THRUST_300001_SM_1000_NS8cuda_cub10par_nosyncE,@object
	.size		_ZN30_INTERNAL_522ff1f2_4_k_cu_main6thrust24THRUST_300001_SM_1000_NS8cuda_cub10par_nosyncE,(_ZN30_INTERNAL_522ff1f2_4_k_cu_main6thrust24THRUST_300001_SM_1000_NS12placeholders2_9E - _ZN30_INTERNAL_522ff1f2_4_k_cu_main6thrust24THRUST_300001_SM_1000_NS8cuda_cub10par_nosyncE)
_ZN30_INTERNAL_522ff1f2_4_k_cu_main6thrust24THRUST_300001_SM_1000_NS8cuda_cub10par_nosyncE:
	.zero		1
	.type		_ZN30_INTERNAL_522ff1f2_4_k_cu_main6thrust24THRUST_300001_SM_1000_NS12placeholders2_9E,@object
	.size		_ZN30_INTERNAL_522ff1f2_4_k_cu_main6thrust24THRUST_300001_SM_1000_NS12placeholders2_9E,(_ZN30_INTERNAL_522ff1f2_4_k_cu_main4cuda3std3__432_GLOBAL__N__522ff1f2_4_k_cu_main6ignoreE - _ZN30_INTERNAL_522ff1f2_4_k_cu_main6thrust24THRUST_300001_SM_1000_NS12placeholders2_9E)
_ZN30_INTERNAL_522ff1f2_4_k_cu_main6thrust24THRUST_300001_SM_1000_NS12placeholders2_9E:
	.zero		1
	.type		_ZN30_INTERNAL_522ff1f2_4_k_cu_main4cuda3std3__432_GLOBAL__N__522ff1f2_4_k_cu_main6ignoreE,@object
	.size		_ZN30_INTERNAL_522ff1f2_4_k_cu_main4cuda3std3__432_GLOBAL__N__522ff1f2_4_k_cu_main6ignoreE,(_ZN30_INTERNAL_522ff1f2_4_k_cu_main4cuda3std6ranges3__45__cpo4dataE - _ZN30_INTERNAL_522ff1f2_4_k_cu_main4cuda3std3__432_GLOBAL__N__522ff1f2_4_k_cu_main6ignoreE)
_ZN30_INTERNAL_522ff1f2_4_k_cu_main4cuda3std3__432_GLOBAL__N__522ff1f2_4_k_cu_main6ignoreE:
	.zero		1
	.type		_ZN30_INTERNAL_522ff1f2_4_k_cu_main4cuda3std6ranges3__45__cpo4dataE,@object
	.size		_ZN30_INTERNAL_522ff1f2_4_k_cu_main4cuda3std6ranges3__45__cpo4dataE,(_ZN30_INTERNAL_522ff1f2_4_k_cu_main6thrust24THRUST_300001_SM_1000_NS12placeholders2_1E - _ZN30_INTERNAL_522ff1f2_4_k_cu_main4cuda3std6ranges3__45__cpo4dataE)
_ZN30_INTERNAL_522ff1f2_4_k_cu_main4cuda3std6ranges3__45__cpo4dataE:
	.zero		1
	.type		_ZN30_INTERNAL_522ff1f2_4_k_cu_main6thrust24THRUST_300001_SM_1000_NS12placeholders2_1E,@object
	.size		_ZN30_INTERNAL_522ff1f2_4_k_cu_main6thrust24THRUST_300001_SM_1000_NS12placeholders2_1E,(_ZN30_INTERNAL_522ff1f2_4_k_cu_main4cuda3std3__45__cpo5beginE - _ZN30_INTERNAL_522ff1f2_4_k_cu_main6thrust24THRUST_300001_SM_1000_NS12placeholders2_1E)
_ZN30_INTERNAL_522ff1f2_4_k_cu_main6thrust24THRUST_300001_SM_1000_NS12placeholders2_1E:
	.zero		1
	.type		_ZN30_INTERNAL_522ff1f2_4_k_cu_main4cuda3std3__45__cpo5beginE,@object
	.size		_ZN30_INTERNAL_522ff1f2_4_k_cu_main4cuda3std3__45__cpo5beginE,(_ZN30_INTERNAL_522ff1f2_4_k_cu_main4cuda3std6ranges3__45__cpo5beginE - _ZN30_INTERNAL_522ff1f2_4_k_cu_main4cuda3std3__45__cpo5beginE)
_ZN30_INTERNAL_522ff1f2_4_k_cu_main4cuda3std3__45__cpo5beginE:
	.zero		1
	.type		_ZN30_INTERNAL_522ff1f2_4_k_cu_main4cuda3std6ranges3__45__cpo5beginE,@object
	.size		_ZN30_INTERNAL_522ff1f2_4_k_cu_main4cuda3std6ranges3__45__cpo5beginE,(_ZN30_INTERNAL_522ff1f2_4_k_cu_main6thrust24THRUST_300001_SM_1000_NS12placeholders2_5E - _ZN30_INTERNAL_522ff1f2_4_k_cu_main4cuda3std6ranges3__45__cpo5beginE)
_ZN30_INTERNAL_522ff1f2_4_k_cu_main4cuda3std6ranges3__45__cpo5beginE:
	.zero		1
	.type		_ZN30_INTERNAL_522ff1f2_4_k_cu_main6thrust24THRUST_300001_SM_1000_NS12placeholders2_5E,@object
	.size		_ZN30_INTERNAL_522ff1f2_4_k_cu_main6thrust24THRUST_300001_SM_1000_NS12placeholders2_5E,(_ZN30_INTERNAL_522ff1f2_4_k_cu_main4cuda3std3__45__cpo6rbeginE - _ZN30_INTERNAL_522ff1f2_4_k_cu_main6thrust24THRUST_300001_SM_1000_NS12placeholders2_5E)
_ZN30_INTERNAL_522ff1f2_4_k_cu_main6thrust24THRUST_300001_SM_1000_NS12placeholders2_5E:
	.zero		1
	.type		_ZN30_INTERNAL_522ff1f2_4_k_cu_main4cuda3std3__45__cpo6rbeginE,@object
	.size		_ZN30_INTERNAL_522ff1f2_4_k_cu_main4cuda3std3__45__cpo6rbeginE,(_ZN30_INTERNAL_522ff1f2_4_k_cu_main4cuda3std6ranges3__45__cpo7advanceE - _ZN30_INTERNAL_522ff1f2_4_k_cu_main4cuda3std3__45__cpo6rbeginE)
_ZN30_INTERNAL_522ff1f2_4_k_cu_main4cuda3std3__45__cpo6rbeginE:
	.zero		1
	.type		_ZN30_INTERNAL_522ff1f2_4_k_cu_main4cuda3std6ranges3__45__cpo7advanceE,@object
	.size		_ZN30_INTERNAL_522ff1f2_4_k_cu_main4cuda3std6ranges3__45__cpo7advanceE,(_ZN30_INTERNAL_522ff1f2_4_k_cu_main4cuda3std3__47nulloptE - _ZN30_INTERNAL_522ff1f2_4_k_cu_main4cuda3std6ranges3__45__cpo7advanceE)
_ZN30_INTERNAL_522ff1f2_4_k_cu_main4cuda3std6ranges3__45__cpo7advanceE:
	.zero		1
	.type		_ZN30_INTERNAL_522ff1f2_4_k_cu_main4cuda3std3__47nulloptE,@object
	.size		_ZN30_INTERNAL_522ff1f2_4_k_cu_main4cuda3std3__47nulloptE,(_ZN30_INTERNAL_522ff1f2_4_k_cu_main4cuda3std6ranges3__45__cpo8distanceE - _ZN30_INTERNAL_522ff1f2_4_k_cu_main4cuda3std3__47nulloptE)
_ZN30_INTERNAL_522ff1f2_4_k_cu_main4cuda3std3__47nulloptE:
	.zero		1
	.type		_ZN30_INTERNAL_522ff1f2_4_k_cu_main4cuda3std6ranges3__45__cpo8distanceE,@object
	.size		_ZN30_INTERNAL_522ff1f2_4_k_cu_main4cuda3std6ranges3__45__cpo8distanceE,(_ZN30_INTERNAL_522ff1f2_4_k_cu_main6thrust24THRUST_300001_SM_1000_NS12placeholders3_10E - _ZN30_INTERNAL_522ff1f2_4_k_cu_main4cuda3std6ranges3__45__cpo8distanceE)
_ZN30_INTERNAL_522ff1f2_4_k_cu_main4cuda3std6ranges3__45__cpo8distanceE:
	.zero		1
	.type		_ZN30_INTERNAL_522ff1f2_4_k_cu_main6thrust24THRUST_300001_SM_1000_NS12placeholders3_10E,@object
	.size		_ZN30_INTERNAL_522ff1f2_4_k_cu_main6thrust24THRUST_300001_SM_1000_NS12placeholders3_10E,(_ZN30_INTERNAL_522ff1f2_4_k_cu_main4cuda3std3__419piecewise_constructE - _ZN30_INTERNAL_522ff1f2_4_k_cu_main6thrust24THRUST_300001_SM_1000_NS12placeholders3_10E)
_ZN30_INTERNAL_522ff1f2_4_k_cu_main6thrust24THRUST_300001_SM_1000_NS12placeholders3_10E:
	.zero		1
	.type		_ZN30_INTERNAL_522ff1f2_4_k_cu_main4cuda3std3__419piecewise_constructE,@object
	.size		_ZN30_INTERNAL_522ff1f2_4_k_cu_main4cuda3std3__419piecewise_constructE,(_ZN30_INTERNAL_522ff1f2_4_k_cu_main4cuda3std6ranges3__45__cpo5cdataE - _ZN30_INTERNAL_522ff1f2_4_k_cu_main4cuda3std3__419piecewise_constructE)
_ZN30_INTERNAL_522ff1f2_4_k_cu_main4cuda3std3__419piecewise_constructE:
	.zero		1
	.type		_ZN30_INTERNAL_522ff1f2_4_k_cu_main4cuda3std6ranges3__45__cpo5cdataE,@object
	.size		_ZN30_INTERNAL_522ff1f2_4_k_cu_main4cuda3std6ranges3__45__cpo5cdataE,(_ZN30_INTERNAL_522ff1f2_4_k_cu_main6thrust24THRUST_300001_SM_1000_NS12placeholders2_2E - _ZN30_INTERNAL_522ff1f2_4_k_cu_main4cuda3std6ranges3__45__cpo5cdataE)
_ZN30_INTERNAL_522ff1f2_4_k_cu_main4cuda3std6ranges3__45__cpo5cdataE:
	.zero		1
	.type		_ZN30_INTERNAL_522ff1f2_4_k_cu_main6thrust24THRUST_300001_SM_1000_NS12placeholders2_2E,@object
	.size		_ZN30_INTERNAL_522ff1f2_4_k_cu_main6thrust24THRUST_300001_SM_1000_NS12placeholders2_2E,(_ZN30_INTERNAL_522ff1f2_4_k_cu_main4cuda3std3__45__cpo3endE - _ZN30_INTERNAL_522ff1f2_4_k_cu_main6thrust24THRUST_300001_SM_1000_NS12placeholders2_2E)
_ZN30_INTERNAL_522ff1f2_4_k_cu_main6thrust24THRUST_300001_SM_1000_NS12placeholders2_2E:
	.zero		1
	.type		_ZN30_INTERNAL_522ff1f2_4_k_cu_main4cuda3std3__45__cpo3endE,@object
	.size		_ZN30_INTERNAL_522ff1f2_4_k_cu_main4cuda3std3__45__cpo3endE,(_ZN30_INTERNAL_522ff1f2_4_k_cu_main4cuda3std6ranges3__45__cpo3endE - _ZN30_INTERNAL_522ff1f2_4_k_cu_main4cuda3std3__45__cpo3endE)
_ZN30_INTERNAL_522ff1f2_4_k_cu_main4cuda3std3__45__cpo3endE:
	.zero		1
	.type		_ZN30_INTERNAL_522ff1f2_4_k_cu_main4cuda3std6ranges3__45__cpo3endE,@object
	.size		_ZN30_INTERNAL_522ff1f2_4_k_cu_main4cuda3std6ranges3__45__cpo3endE,(_ZN30_INTERNAL_522ff1f2_4_k_cu_main6thrust24THRUST_300001_SM_1000_NS12placeholders2_6E - _ZN30_INTERNAL_522ff1f2_4_k_cu_main4cuda3std6ranges3__45__cpo3endE)
_ZN30_INTERNAL_522ff1f2_4_k_cu_main4cuda3std6ranges3__45__cpo3endE:
	.zero		1
	.type		_ZN30_INTERNAL_522ff1f2_4_k_cu_main6thrust24THRUST_300001_SM_1000_NS12placeholders2_6E,@object
	.size		_ZN30_INTERNAL_522ff1f2_4_k_cu_main6thrust24THRUST_300001_SM_1000_NS12placeholders2_6E,(_ZN30_INTERNAL_522ff1f2_4_k_cu_main4cuda3std3__45__cpo4rendE - _ZN30_INTERNAL_522ff1f2_4_k_cu_main6thrust24THRUST_300001_SM_1000_NS12placeholders2_6E)
_ZN30_INTERNAL_522ff1f2_4_k_cu_main6thrust24THRUST_300001_SM_1000_NS12placeholders2_6E:
	.zero		1
	.type		_ZN30_INTERNAL_522ff1f2_4_k_cu_main4cuda3std3__45__cpo4rendE,@object
	.size		_ZN30_INTERNAL_522ff1f2_4_k_cu_main4cuda3std3__45__cpo4rendE,(_ZN30_INTERNAL_522ff1f2_4_k_cu_main4cuda3std6ranges3__45__cpo9iter_swapE - _ZN30_INTERNAL_522ff1f2_4_k_cu_main4cuda3std3__45__cpo4rendE)
_ZN30_INTERNAL_522ff1f2_4_k_cu_main4cuda3std3__45__cpo4rendE:
	.zero		1
	.type		_ZN30_INTERNAL_522ff1f2_4_k_cu_main4cuda3std6ranges3__45__cpo9iter_swapE,@object
	.size		_ZN30_INTERNAL_522ff1f2_4_k_cu_main4cuda3std6ranges3__45__cpo9iter_swapE,(_ZN30_INTERNAL_522ff1f2_4_k_cu_main4cuda3std3__48unexpectE - _ZN30_INTERNAL_522ff1f2_4_k_cu_main4cuda3std6ranges3__45__cpo9iter_swapE)
_ZN30_INTERNAL_522ff1f2_4_k_cu_main4cuda3std6ranges3__45__cpo9iter_swapE:
	.zero		1
	.type		_ZN30_INTERNAL_522ff1f2_4_k_cu_main4cuda3std3__48unexpectE,@object
	.size		_ZN30_INTERNAL_522ff1f2_4_k_cu_main4cuda3std3__48unexpectE,(_ZN30_INTERNAL_522ff1f2_4_k_cu_main6thrust24THRUST_300001_SM_1000_NS8cuda_cub3parE - _ZN30_INTERNAL_522ff1f2_4_k_cu_main4cuda3std3__48unexpectE)
_ZN30_INTERNAL_522ff1f2_4_k_cu_main4cuda3std3__48unexpectE:
	.zero		1
	.type		_ZN30_INTERNAL_522ff1f2_4_k_cu_main6thrust24THRUST_300001_SM_1000_NS8cuda_cub3parE,@object
	.size		_ZN30_INTERNAL_522ff1f2_4_k_cu_main6thrust24THRUST_300001_SM_1000_NS8cuda_cub3parE,(_ZN30_INTERNAL_522ff1f2_4_k_cu_main6thrust24THRUST_300001_SM_1000_NS12placeholders2_4E - _ZN30_INTERNAL_522ff1f2_4_k_cu_main6thrust24THRUST_300001_SM_1000_NS8cuda_cub3parE)
_ZN30_INTERNAL_522ff1f2_4_k_cu_main6thrust24THRUST_300001_SM_1000_NS8cuda_cub3parE:
	.zero		1
	.type		_ZN30_INTERNAL_522ff1f2_4_k_cu_main6thrust24THRUST_300001_SM_1000_NS12placeholders2_4E,@object
	.size		_ZN30_INTERNAL_522ff1f2_4_k_cu_main6thrust24THRUST_300001_SM_1000_NS12placeholders2_4E,(_ZN30_INTERNAL_522ff1f2_4_k_cu_main4cuda3std3__45__cpo4cendE - _ZN30_INTERNAL_522ff1f2_4_k_cu_main6thrust24THRUST_300001_SM_1000_NS12placeholders2_4E)
_ZN30_INTERNAL_522ff1f2_4_k_cu_main6thrust24THRUST_300001_SM_1000_NS12placeholders2_4E:
	.zero		1
	.type		_ZN30_INTERNAL_522ff1f2_4_k_cu_main4cuda3std3__45__cpo4cendE,@object
	.size		_ZN30_INTERNAL_522ff1f2_4_k_cu_main4cuda3std3__45__cpo4cendE,(_ZN30_INTERNAL_522ff1f2_4_k_cu_main4cuda3std6ranges3__45__cpo4cendE - _ZN30_INTERNAL_522ff1f2_4_k_cu_main4cuda3std3__45__cpo4cendE)
_ZN30_INTERNAL_522ff1f2_4_k_cu_main4cuda3std3__45__cpo4cendE:
	.zero		1
	.type		_ZN30_INTERNAL_522ff1f2_4_k_cu_main4cuda3std6ranges3__45__cpo4cendE,@object
	.size		_ZN30_INTERNAL_522ff1f2_4_k_cu_main4cuda3std6ranges3__45__cpo4cendE,(_ZN30_INTERNAL_522ff1f2_4_k_cu_main4cuda3std3__420unreachable_sentinelE - _ZN30_INTERNAL_522ff1f2_4_k_cu_main4cuda3std6ranges3__45__cpo4cendE)
_ZN30_INTERNAL_522ff1f2_4_k_cu_main4cuda3std6ranges3__45__cpo4cendE:
	.zero		1
	.type		_ZN30_INTERNAL_522ff1f2_4_k_cu_main4cuda3std3__420unreachable_sentinelE,@object
	.size		_ZN30_INTERNAL_522ff1f2_4_k_cu_main4cuda3std3__420unreachable_sentinelE,(_ZN30_INTERNAL_522ff1f2_4_k_cu_main4cuda3std6ranges3__45__cpo5ssizeE - _ZN30_INTERNAL_522ff1f2_4_k_cu_main4cuda3std3__420unreachable_sentinelE)
_ZN30_INTERNAL_522ff1f2_4_k_cu_main4cuda3std3__420unreachable_sentinelE:
	.zero		1
	.type		_ZN30_INTERNAL_522ff1f2_4_k_cu_main4cuda3std6ranges3__45__cpo5ssizeE,@object
	.size		_ZN30_INTERNAL_522ff1f2_4_k_cu_main4cuda3std6ranges3__45__cpo5ssizeE,(_ZN30_INTERNAL_522ff1f2_4_k_cu_main6thrust24THRUST_300001_SM_1000_NS12placeholders2_8E - _ZN30_INTERNAL_522ff1f2_4_k_cu_main4cuda3std6ranges3__45__cpo5ssizeE)
_ZN30_INTERNAL_522ff1f2_4_k_cu_main4cuda3std6ranges3__45__cpo5ssizeE:
	.zero		1
	.type		_ZN30_INTERNAL_522ff1f2_4_k_cu_main6thrust24THRUST_300001_SM_1000_NS12placeholders2_8E,@object
	.size		_ZN30_INTERNAL_522ff1f2_4_k_cu_main6thrust24THRUST_300001_SM_1000_NS12placeholders2_8E,(_ZN30_INTERNAL_522ff1f2_4_k_cu_main4cuda3std3__45__cpo5crendE - _ZN30_INTERNAL_522ff1f2_4_k_cu_main6thrust24THRUST_300001_SM_1000_NS12placeholders2_8E)
_ZN30_INTERNAL_522ff1f2_4_k_cu_main6thrust24THRUST_300001_SM_1000_NS12placeholders2_8E:
	.zero		1
	.type		_ZN30_INTERNAL_522ff1f2_4_k_cu_main4cuda3std3__45__cpo5crendE,@object
	.size		_ZN30_INTERNAL_522ff1f2_4_k_cu_main4cuda3std3__45__cpo5crendE,(_ZN30_INTERNAL_522ff1f2_4_k_cu_main4cuda3std6ranges3__45__cpo4prevE - _ZN30_INTERNAL_522ff1f2_4_k_cu_main4cuda3std3__45__cpo5crendE)
_ZN30_INTERNAL_522ff1f2_4_k_cu_main4cuda3std3__45__cpo5crendE:
	.zero		1
	.type		_ZN30_INTERNAL_522ff1f2_4_k_cu_main4cuda3std6ranges3__45__cpo4prevE,@object
	.size		_ZN30_INTERNAL_522ff1f2_4_k_cu_main4cuda3std6ranges3__45__cpo4prevE,(_ZN30_INTERNAL_522ff1f2_4_k_cu_main4cuda3std6ranges3__45__cpo9iter_moveE - _ZN30_INTERNAL_522ff1f2_4_k_cu_main4cuda3std6ranges3__45__cpo4prevE)
_ZN30_INTERNAL_522ff1f2_4_k_cu_main4cuda3std6ranges3__45__cpo4prevE:
	.zero		1
	.type		_ZN30_INTERNAL_522ff1f2_4_k_cu_main4cuda3std6ranges3__45__cpo9iter_moveE,@object
	.size		_ZN30_INTERNAL_522ff1f2_4_k_cu_main4cuda3std6ranges3__45__cpo9iter_moveE,(_ZN30_INTERNAL_522ff1f2_4_k_cu_main6thrust24THRUST_300001_SM_1000_NS6system6detail10sequential3seqE - _ZN30_INTERNAL_522ff1f2_4_k_cu_main4cuda3std6ranges3__45__cpo9iter_moveE)
_ZN30_INTERNAL_522ff1f2_4_k_cu_main4cuda3std6ranges3__45__cpo9iter_moveE:
	.zero		1
	.type		_ZN30_INTERNAL_522ff1f2_4_k_cu_main6thrust24THRUST_300001_SM_1000_NS6system6detail10sequential3seqE,@object
	.size		_ZN30_INTERNAL_522ff1f2_4_k_cu_main6thrust24THRUST_300001_SM_1000_NS6system6detail10sequential3seqE,(.L_31 - _ZN30_INTERNAL_522ff1f2_4_k_cu_main6thrust24THRUST_300001_SM_1000_NS6system6detail10sequential3seqE)
_ZN30_INTERNAL_522ff1f2_4_k_cu_main6thrust24THRUST_300001_SM_1000_NS6system6detail10sequential3seqE:
	.zero		1
.L_31:


//--------------------- .nv.constant0._ZN3cub18CUB_300001_SM_10006detail8for_each13static_kernelINS2_12policy_hub_t12policy_500_tEmN6thrust24THRUST_300001_SM_1000_NS8cuda_cub20__uninitialized_fill7functorINS7_10device_ptrI6float4EESC_EEEEvT0_T1_ --------------------------
	.section	.nv.constant0._ZN3cub18CUB_300001_SM_10006detail8for_each13static_kernelINS2_12policy_hub_t12policy_500_tEmN6thrust24THRUST_300001_SM_1000_NS8cuda_cub20__uninitialized_fill7functorINS7_10device_ptrI6float4EESC_EEEEvT0_T1_,"a",@progbits
	.sectionflags	@""
	.align	4
.nv.constant0._ZN3cub18CUB_300001_SM_10006detail8for_each13static_kernelINS2_12policy_hub_t12policy_500_tEmN6thrust24THRUST_300001_SM_1000_NS8cuda_cub20__uninitialized_fill7functorINS7_10device_ptrI6float4EESC_EEEEvT0_T1_:
	.zero		944


//--------------------- .nv.constant0._ZN3cub18CUB_300001_SM_10006detail11EmptyKernelIvEEvv --------------------------
	.section	.nv.constant0._ZN3cub18CUB_300001_SM_10006detail11EmptyKernelIvEEvv,"a",@progbits
	.sectionflags	@""
	.align	4
.nv.constant0._ZN3cub18CUB_300001_SM_10006detail11EmptyKernelIvEEvv:
	.zero		896


//--------------------- .nv.constant0._Z7add_arrI6float4EvPKT_S3_PS1_m --------------------------
	.section	.nv.constant0._Z7add_arrI6float4EvPKT_S3_PS1_m,"a",@progbits
	.sectionflags	@""
	.align	4
.nv.constant0._Z7add_arrI6float4EvPKT_S3_PS1_m:
	.zero		928


//--------------------- SYMBOLS --------------------------

	.type		.nv.reservedSmem.offset0,@object
	.size		.nv.reservedSmem.offset0,0x4
